//
// Generated by NVIDIA NVVM Compiler
//
// Compiler Build ID: CL-36424714
// Cuda compilation tools, release 13.0, V13.0.88
// Based on NVVM 20.0.0
//

.version 9.0
.target sm_100
.address_size 64

	// .globl	_Z12cuda_Vec_AddPfS_S_

.visible .entry _Z12cuda_Vec_AddPfS_S_(
	.param .u64 .ptr .align 1 _Z12cuda_Vec_AddPfS_S__param_0,
	.param .u64 .ptr .align 1 _Z12cuda_Vec_AddPfS_S__param_1,
	.param .u64 .ptr .align 1 _Z12cuda_Vec_AddPfS_S__param_2
)
{
	.reg .b32 	%r<2>;
	.reg .b32 	%f<4>;
	.reg .b64 	%rd<11>;

	ld.param.u64 	%rd1, [_Z12cuda_Vec_AddPfS_S__param_0];
	ld.param.u64 	%rd2, [_Z12cuda_Vec_AddPfS_S__param_1];
	ld.param.u64 	%rd3, [_Z12cuda_Vec_AddPfS_S__param_2];
	cvta.to.global.u64 	%rd4, %rd3;
	cvta.to.global.u64 	%rd5, %rd2;
	cvta.to.global.u64 	%rd6, %rd1;
	mov.u32 	%r1, %tid.x;
	mul.wide.u32 	%rd7, %r1, 4;
	add.s64 	%rd8, %rd6, %rd7;
	ld.global.f32 	%f1, [%rd8];
	add.s64 	%rd9, %rd5, %rd7;
	ld.global.f32 	%f2, [%rd9];
	add.f32 	%f3, %f1, %f2;
	add.s64 	%rd10, %rd4, %rd7;
	st.global.f32 	[%rd10], %f3;
	ret;

}


// ===== COMPILED SASS (sm_100) =====

	.target	sm_100

	.elftype	@"ET_EXEC"


//--------------------- .note.nv.tkinfo           --------------------------
	.section	.note.nv.tkinfo,"",@"SHT_NOTE"
	.sectionflags	@"SHF_NOTE_NV_TKINFO"
	.tkinfo
        /*0018*/ 	.word	0x00000002
        /*0030*/ 	.string	""
        /*0030*/ 	.string	"ptxas"
        /*0030*/ 	.string	"Cuda compilation tools, release 13.0, V13.0.88"
        /*0030*/ 	.string	"Build cuda_13.0.r13.0/compiler.36424714_0"
        /*0030*/ 	.string	"-arch sm_100 -m 64 "



//--------------------- .note.nv.cuinfo           --------------------------
	.section	.note.nv.cuinfo,"",@"SHT_NOTE"
	.sectionflags	@"SHF_NOTE_NV_CUINFO"
        /*0018*/ 	.short	0x0002
        /*001a*/ 	.short	0x0064
        /*001c*/ 	.short	0x0082
	.zero		2


//--------------------- .nv.info                  --------------------------
	.section	.nv.info,"",@"SHT_CUDA_INFO"
	.align	4


	//----- nvinfo : EIATTR_REGCOUNT
	.align		4
        /*0000*/ 	.byte	0x04, 0x2f
        /*0002*/ 	.short	(.L_1 - .L_0)
	.align		4
.L_0:
        /*0004*/ 	.word	index@(_Z12cuda_Vec_AddPfS_S_)
        /*0008*/ 	.word	0x0000000c


	//----- nvinfo : EIATTR_FRAME_SIZE
	.align		4
.L_1:
        /*000c*/ 	.byte	0x04, 0x11
        /*000e*/ 	.short	(.L_3 - .L_2)
	.align		4
.L_2:
        /*0010*/ 	.word	index@(_Z12cuda_Vec_AddPfS_S_)
        /*0014*/ 	.word	0x00000000


	//----- nvinfo : EIATTR_MIN_STACK_SIZE
	.align		4
.L_3:
        /*0018*/ 	.byte	0x04, 0x12
        /*001a*/ 	.short	(.L_5 - .L_4)
	.align		4
.L_4:
        /*001c*/ 	.word	index@(_Z12cuda_Vec_AddPfS_S_)
        /*0020*/ 	.word	0x00000000
.L_5:


//--------------------- .nv.compat                --------------------------
	.section	.nv.compat,"",@"SHT_CUDA_COMPAT_INFO"
	.align	4
        /*0000*/ 	.byte	0x02, 0x09, 0x00, 0x00, 0x02, 0x02, 0x01, 0x00, 0x02, 0x05, 0x05, 0x00, 0x03, 0x07, 0x01, 0x01
        /*0010*/ 	.byte	0x02, 0x03, 0x00, 0x00, 0x02, 0x06, 0x01, 0x00, 0x04, 0x0b, 0x08, 0x00, 0x09, 0x00, 0x00, 0x00
        /*0020*/ 	.byte	0x00, 0x00, 0x00, 0x00


//--------------------- .nv.info._Z12cuda_Vec_AddPfS_S_ --------------------------
	.section	.nv.info._Z12cuda_Vec_AddPfS_S_,"",@"SHT_CUDA_INFO"
	.sectionflags	@""
	.align	4


	//----- nvinfo : EIATTR_CUDA_API_VERSION
	.align		4
        /*0000*/ 	.byte	0x04, 0x37
        /*0002*/ 	.short	(.L_7 - .L_6)
.L_6:
        /*0004*/ 	.word	0x00000082


	//----- nvinfo : EIATTR_KPARAM_INFO
	.align		4
.L_7:
        /*0008*/ 	.byte	0x04, 0x17
        /*000a*/ 	.short	(.L_9 - .L_8)
.L_8:
        /*000c*/ 	.word	0x00000000
        /*0010*/ 	.short	0x0002
        /*0012*/ 	.short	0x0010
        /*0014*/ 	.byte	0x00, 0xf5, 0x21, 0x00


	//----- nvinfo : EIATTR_KPARAM_INFO
	.align		4
.L_9:
        /*0018*/ 	.byte	0x04, 0x17
        /*001a*/ 	.short	(.L_11 - .L_10)
.L_10:
        /*001c*/ 	.word	0x00000000
        /*0020*/ 	.short	0x0001
        /*0022*/ 	.short	0x0008
        /*0024*/ 	.byte	0x00, 0xf5, 0x21, 0x00


	//----- nvinfo : EIATTR_KPARAM_INFO
	.align		4
.L_11:
        /*0028*/ 	.byte	0x04, 0x17
        /*002a*/ 	.short	(.L_13 - .L_12)
.L_12:
        /*002c*/ 	.word	0x00000000
        /*0030*/ 	.short	0x0000
        /*0032*/ 	.short	0x0000
        /*0034*/ 	.byte	0x00, 0xf5, 0x21, 0x00


	//----- nvinfo : EIATTR_SPARSE_MMA_MASK
	.align		4
.L_13:
        /*0038*/ 	.byte	0x03, 0x50
        /*003a*/ 	.short	0x0000


	//----- nvinfo : EIATTR_MAXREG_COUNT
	.align		4
        /*003c*/ 	.byte	0x03, 0x1b
        /*003e*/ 	.short	0x00ff


	//----- nvinfo : EIATTR_MERCURY_ISA_VERSION
	.align		4
        /*0040*/ 	.byte	0x03, 0x5f
        /*0042*/ 	.short	0x0101


	//----- nvinfo : EIATTR_VRC_CTA_INIT_COUNT
	.align		4
        /*0044*/ 	.byte	0x02, 0x4a
	.zero		1
	.zero		1


	//----- nvinfo : EIATTR_EXIT_INSTR_OFFSETS
	.align		4
        /*0048*/ 	.byte	0x04, 0x1c
        /*004a*/ 	.short	(.L_15 - .L_14)


	//   ....[0]....
.L_14:
        /*004c*/ 	.word	0x000000d0


	//----- nvinfo : EIATTR_CBANK_PARAM_SIZE
	.align		4
.L_15:
        /*0050*/ 	.byte	0x03, 0x19
        /*0052*/ 	.short	0x0018


	//----- nvinfo : EIATTR_PARAM_CBANK
	.align		4
        /*0054*/ 	.byte	0x04, 0x0a
        /*0056*/ 	.short	(.L_17 - .L_16)
	.align		4
.L_16:
        /*0058*/ 	.word	index@(.nv.constant0._Z12cuda_Vec_AddPfS_S_)
        /*005c*/ 	.short	0x0380
        /*005e*/ 	.short	0x0018


	//----- nvinfo : EIATTR_SW_WAR
	.align		4
.L_17:
        /*0060*/ 	.byte	0x04, 0x36
        /*0062*/ 	.short	(.L_19 - .L_18)
.L_18:
        /*0064*/ 	.word	0x00000008
.L_19:


//--------------------- .nv.callgraph             --------------------------
	.section	.nv.callgraph,"",@"SHT_CUDA_CALLGRAPH"
	.align	4
	.sectionentsize	8
	.align		4
        /*0000*/ 	.word	0x00000000
	.align		4
        /*0004*/ 	.word	0xffffffff
	.align		4
        /*0008*/ 	.word	0x00000000
	.align		4
        /*000c*/ 	.word	0xfffffffe
	.align		4
        /*0010*/ 	.word	0x00000000
	.align		4
        /*0014*/ 	.word	0xfffffffd
	.align		4
        /*0018*/ 	.word	0x00000000
	.align		4
        /*001c*/ 	.word	0xfffffffc


//--------------------- .text._Z12cuda_Vec_AddPfS_S_ --------------------------
	.section	.text._Z12cuda_Vec_AddPfS_S_,"ax",@progbits
	.align	128
        .global         _Z12cuda_Vec_AddPfS_S_
        .type           _Z12cuda_Vec_AddPfS_S_,@function
        .size           _Z12cuda_Vec_AddPfS_S_,(.L_x_1 - _Z12cuda_Vec_AddPfS_S_)
        .other          _Z12cuda_Vec_AddPfS_S_,@"STO_CUDA_ENTRY STV_DEFAULT"
_Z12cuda_Vec_AddPfS_S_:
.text._Z12cuda_Vec_AddPfS_S_:
[----:B------:R-:W-:Y:S01]  /*0000*/  LDC R1, c[0x0][0x37c] ;  /* 0x0000df00ff017b82 */ /* 0x000fe20000000800 */
[----:B------:R-:W0:Y:S07]  /*0010*/  S2R R9, SR_TID.X ;  /* 0x0000000000097919 */ /* 0x000e2e0000002100 */
[----:B------:R-:W0:Y:S01]  /*0020*/  LDC.64 R2, c[0x0][0x380] ;  /* 0x0000e000ff027b82 */ /* 0x000e220000000a00 */
[----:B------:R-:W1:Y:S07]  /*0030*/  LDCU.64 UR4, c[0x0][0x358] ;  /* 0x00006b00ff0477ac */ /* 0x000e6e0008000a00 */
[----:B------:R-:W2:Y:S08]  /*0040*/  LDC.64 R4, c[0x0][0x388] ;  /* 0x0000e200ff047b82 */ /* 0x000eb00000000a00 */
[----:B------:R-:W3:Y:S01]  /*0050*/  LDC.64 R6, c[0x0][0x390] ;  /* 0x0000e400ff067b82 */ /* 0x000ee20000000a00 */
[----:B0-----:R-:W-:-:S04]  /*0060*/  IMAD.WIDE.U32 R2, R9, 0x4, R2 ;  /* 0x0000000409027825 */ /* 0x001fc800078e0002 */
[C---:B--2---:R-:W-:Y:S02]  /*0070*/  IMAD.WIDE.U32 R4, R9.reuse, 0x4, R4 ;  /* 0x0000000409047825 */ /* 0x044fe400078e0004 */
[----:B-1----:R-:W2:Y:S04]  /*0080*/  LDG.E R2, desc[UR4][R2.64] ;  /* 0x0000000402027981 */ /* 0x002ea8000c1e1900 */
[----:B------:R-:W2:Y:S01]  /*0090*/  LDG.E R5, desc[UR4][R4.64] ;  /* 0x0000000404057981 */ /* 0x000ea2000c1e1900 */
[----:B---3--:R-:W-:-:S04]  /*00a0*/  IMAD.WIDE.U32 R6, R9, 0x4, R6 ;  /* 0x0000000409067825 */ /* 0x008fc800078e0006 */
[----:B--2---:R-:W-:-:S05]  /*00b0*/  FADD R9, R2, R5 ;  /* 0x0000000502097221 */ /* 0x004fca0000000000 */
[----:B------:R-:W-:Y:S01]  /*00c0*/  STG.E desc[UR4][R6.64], R9 ;  /* 0x0000000906007986 */ /* 0x000fe2000c101904 */
[----:B------:R-:W-:Y:S05]  /*00d0*/  EXIT ;  /* 0x000000000000794d */ /* 0x000fea0003800000 */
.L_x_0:
[----:B------:R-:W-:-:S00]  /*00e0*/  BRA `(.L_x_0) ;  /* 0xfffffffc00fc7947 */ /* 0x000fc0000383ffff */
[----:B------:R-:W-:-:S00]  /*00f0*/  NOP ;  /* 0x0000000000007918 */ /* 0x000fc00000000000 */
        /* <DEDUP_REMOVED lines=8> */
.L_x_1:


//--------------------- .nv.shared.reserved.0     --------------------------
	.section	.nv.shared.reserved.0,"aw",@nobits
	.weak		__nv_reservedSMEM_offset_0_alias
	.size		__nv_reservedSMEM_offset_0_alias, 0, 64
	.other		__nv_reservedSMEM_offset_0_alias,@"STO_CUDA_RESERVED_SHARED STV_DEFAULT"
__nv_reservedSMEM_offset_0_alias:
	.zero		0
	.zero		64


//--------------------- .nv.constant0._Z12cuda_Vec_AddPfS_S_ --------------------------
	.section	.nv.constant0._Z12cuda_Vec_AddPfS_S_,"a",@progbits
	.sectionflags	@""
	.align	4
.nv.constant0._Z12cuda_Vec_AddPfS_S_:
	.zero		920


//--------------------- SYMBOLS --------------------------

	.type		.nv.reservedSmem.offset0,@object
	.size		.nv.reservedSmem.offset0,0x4
